//
// Generated by NVIDIA NVVM Compiler
//
// Compiler Build ID: CL-36424714
// Cuda compilation tools, release 13.0, V13.0.88
// Based on NVVM 20.0.0
//

.version 9.0
.target sm_100
.address_size 64

	// .globl	_Z10persistentPfPi

.visible .entry _Z10persistentPfPi(
	.param .u64 .ptr .align 1 _Z10persistentPfPi_param_0,
	.param .u64 .ptr .align 1 _Z10persistentPfPi_param_1
)
{
	.reg .pred 	%p<3>;
	.reg .b32 	%r<5>;
	.reg .b32 	%f<3>;
	.reg .b64 	%rd<7>;

	ld.param.u64 	%rd3, [_Z10persistentPfPi_param_0];
	ld.param.u64 	%rd4, [_Z10persistentPfPi_param_1];
	cvta.to.global.u64 	%rd1, %rd4;
	atom.global.add.u32 	%r4, [%rd1], 1;
	setp.gt.s32 	%p1, %r4, 1023;
	@%p1 bra 	$L__BB0_3;
	cvta.to.global.u64 	%rd2, %rd3;
$L__BB0_2:
	mul.wide.s32 	%rd5, %r4, 4;
	add.s64 	%rd6, %rd2, %rd5;
	ld.global.f32 	%f1, [%rd6];
	add.f32 	%f2, %f1, %f1;
	st.global.f32 	[%rd6], %f2;
	atom.global.add.u32 	%r4, [%rd1], 1;
	setp.lt.s32 	%p2, %r4, 1024;
	@%p2 bra 	$L__BB0_2;
$L__BB0_3:
	ret;

}


// ===== COMPILED SASS (sm_100) =====

	.target	sm_100

	.elftype	@"ET_EXEC"


//--------------------- .note.nv.tkinfo           --------------------------
	.section	.note.nv.tkinfo,"",@"SHT_NOTE"
	.sectionflags	@"SHF_NOTE_NV_TKINFO"
	.tkinfo
        /*0018*/ 	.word	0x00000002
        /*0030*/ 	.string	""
        /*0030*/ 	.string	"ptxas"
        /*0030*/ 	.string	"Cuda compilation tools, release 13.0, V13.0.88"
        /*0030*/ 	.string	"Build cuda_13.0.r13.0/compiler.36424714_0"
        /*0030*/ 	.string	"-arch sm_100 -m 64 "



//--------------------- .note.nv.cuinfo           --------------------------
	.section	.note.nv.cuinfo,"",@"SHT_NOTE"
	.sectionflags	@"SHF_NOTE_NV_CUINFO"
        /*0018*/ 	.short	0x0002
        /*001a*/ 	.short	0x0064
        /*001c*/ 	.short	0x0082
	.zero		2


//--------------------- .nv.info                  --------------------------
	.section	.nv.info,"",@"SHT_CUDA_INFO"
	.align	4


	//----- nvinfo : EIATTR_REGCOUNT
	.align		4
        /*0000*/ 	.byte	0x04, 0x2f
        /*0002*/ 	.short	(.L_1 - .L_0)
	.align		4
.L_0:
        /*0004*/ 	.word	index@(_Z10persistentPfPi)
        /*0008*/ 	.word	0x00000012


	//----- nvinfo : EIATTR_FRAME_SIZE
	.align		4
.L_1:
        /*000c*/ 	.byte	0x04, 0x11
        /*000e*/ 	.short	(.L_3 - .L_2)
	.align		4
.L_2:
        /*0010*/ 	.word	index@(_Z10persistentPfPi)
        /*0014*/ 	.word	0x00000000


	//----- nvinfo : EIATTR_MIN_STACK_SIZE
	.align		4
.L_3:
        /*0018*/ 	.byte	0x04, 0x12
        /*001a*/ 	.short	(.L_5 - .L_4)
	.align		4
.L_4:
        /*001c*/ 	.word	index@(_Z10persistentPfPi)
        /*0020*/ 	.word	0x00000000
.L_5:


//--------------------- .nv.compat                --------------------------
	.section	.nv.compat,"",@"SHT_CUDA_COMPAT_INFO"
	.align	4
        /*0000*/ 	.byte	0x02, 0x09, 0x00, 0x00, 0x02, 0x02, 0x01, 0x00, 0x02, 0x05, 0x05, 0x00, 0x03, 0x07, 0x01, 0x01
        /*0010*/ 	.byte	0x02, 0x03, 0x00, 0x00, 0x02, 0x06, 0x01, 0x00, 0x04, 0x0b, 0x08, 0x00, 0x09, 0x00, 0x00, 0x00
        /*0020*/ 	.byte	0x00, 0x00, 0x00, 0x00


//--------------------- .nv.info._Z10persistentPfPi --------------------------
	.section	.nv.info._Z10persistentPfPi,"",@"SHT_CUDA_INFO"
	.sectionflags	@""
	.align	4


	//----- nvinfo : EIATTR_CUDA_API_VERSION
	.align		4
        /*0000*/ 	.byte	0x04, 0x37
        /*0002*/ 	.short	(.L_7 - .L_6)
.L_6:
        /*0004*/ 	.word	0x00000082


	//----- nvinfo : EIATTR_KPARAM_INFO
	.align		4
.L_7:
        /*0008*/ 	.byte	0x04, 0x17
        /*000a*/ 	.short	(.L_9 - .L_8)
.L_8:
        /*000c*/ 	.word	0x00000000
        /*0010*/ 	.short	0x0001
        /*0012*/ 	.short	0x0008
        /*0014*/ 	.byte	0x00, 0xf5, 0x21, 0x00


	//----- nvinfo : EIATTR_KPARAM_INFO
	.align		4
.L_9:
        /*0018*/ 	.byte	0x04, 0x17
        /*001a*/ 	.short	(.L_11 - .L_10)
.L_10:
        /*001c*/ 	.word	0x00000000
        /*0020*/ 	.short	0x0000
        /*0022*/ 	.short	0x0000
        /*0024*/ 	.byte	0x00, 0xf5, 0x21, 0x00


	//----- nvinfo : EIATTR_SPARSE_MMA_MASK
	.align		4
.L_11:
        /*0028*/ 	.byte	0x03, 0x50
        /*002a*/ 	.short	0x0000


	//----- nvinfo : EIATTR_MAXREG_COUNT
	.align		4
        /*002c*/ 	.byte	0x03, 0x1b
        /*002e*/ 	.short	0x00ff


	//----- nvinfo : EIATTR_MERCURY_ISA_VERSION
	.align		4
        /*0030*/ 	.byte	0x03, 0x5f
        /*0032*/ 	.short	0x0101


	//----- nvinfo : EIATTR_INT_WARP_WIDE_INSTR_OFFSETS
	.align		4
        /*0034*/ 	.byte	0x04, 0x31
        /*0036*/ 	.short	(.L_13 - .L_12)


	//   ....[0]....
.L_12:
        /*0038*/ 	.word	0x00000020


	//   ....[1]....
        /*003c*/ 	.word	0x000000c0


	//   ....[2]....
        /*0040*/ 	.word	0x00000140


	//   ....[3]....
        /*0044*/ 	.word	0x000001d0


	//----- nvinfo : EIATTR_VRC_CTA_INIT_COUNT
	.align		4
.L_13:
        /*0048*/ 	.byte	0x02, 0x4a
	.zero		1
	.zero		1


	//----- nvinfo : EIATTR_EXIT_INSTR_OFFSETS
	.align		4
        /*004c*/ 	.byte	0x04, 0x1c
        /*004e*/ 	.short	(.L_15 - .L_14)


	//   ....[0]....
.L_14:
        /*0050*/ 	.word	0x000000f0


	//   ....[1]....
        /*0054*/ 	.word	0x00000210


	//----- nvinfo : EIATTR_CRS_STACK_SIZE
	.align		4
.L_15:
        /*0058*/ 	.byte	0x04, 0x1e
        /*005a*/ 	.short	(.L_17 - .L_16)
.L_16:
        /*005c*/ 	.word	0x00000000


	//----- nvinfo : EIATTR_CBANK_PARAM_SIZE
	.align		4
.L_17:
        /*0060*/ 	.byte	0x03, 0x19
        /*0062*/ 	.short	0x0010


	//----- nvinfo : EIATTR_PARAM_CBANK
	.align		4
        /*0064*/ 	.byte	0x04, 0x0a
        /*0066*/ 	.short	(.L_19 - .L_18)
	.align		4
.L_18:
        /*0068*/ 	.word	index@(.nv.constant0._Z10persistentPfPi)
        /*006c*/ 	.short	0x0380
        /*006e*/ 	.short	0x0010


	//----- nvinfo : EIATTR_SW_WAR
	.align		4
.L_19:
        /*0070*/ 	.byte	0x04, 0x36
        /*0072*/ 	.short	(.L_21 - .L_20)
.L_20:
        /*0074*/ 	.word	0x00000008
.L_21:


//--------------------- .nv.callgraph             --------------------------
	.section	.nv.callgraph,"",@"SHT_CUDA_CALLGRAPH"
	.align	4
	.sectionentsize	8
	.align		4
        /*0000*/ 	.word	0x00000000
	.align		4
        /*0004*/ 	.word	0xffffffff
	.align		4
        /*0008*/ 	.word	0x00000000
	.align		4
        /*000c*/ 	.word	0xfffffffe
	.align		4
        /*0010*/ 	.word	0x00000000
	.align		4
        /*0014*/ 	.word	0xfffffffd
	.align		4
        /*0018*/ 	.word	0x00000000
	.align		4
        /*001c*/ 	.word	0xfffffffc


//--------------------- .text._Z10persistentPfPi  --------------------------
	.section	.text._Z10persistentPfPi,"ax",@progbits
	.align	128
        .global         _Z10persistentPfPi
        .type           _Z10persistentPfPi,@function
        .size           _Z10persistentPfPi,(.L_x_2 - _Z10persistentPfPi)
        .other          _Z10persistentPfPi,@"STO_CUDA_ENTRY STV_DEFAULT"
_Z10persistentPfPi:
.text._Z10persistentPfPi:
[----:B------:R-:W-:Y:S01]  /*0000*/  LDC R1, c[0x0][0x37c] ;  /* 0x0000df00ff017b82 */ /* 0x000fe20000000800 */
[----:B------:R-:W0:Y:S01]  /*0010*/  S2R R11, SR_LANEID ;  /* 0x00000000000b7919 */ /* 0x000e220000000000 */
[----:B------:R-:W-:-:S06]  /*0020*/  VOTEU.ANY UR6, UPT, PT ;  /* 0x0000000000067886 */ /* 0x000fcc00038e0100 */
[----:B------:R-:W1:Y:S01]  /*0030*/  LDC.64 R2, c[0x0][0x388] ;  /* 0x0000e200ff027b82 */ /* 0x000e620000000a00 */
[----:B------:R-:W0:Y:S01]  /*0040*/  FLO.U32 R4, UR6 ;  /* 0x0000000600047d00 */ /* 0x000e2200080e0000 */
[----:B------:R-:W1:Y:S07]  /*0050*/  LDCU.64 UR4, c[0x0][0x358] ;  /* 0x00006b00ff0477ac */ /* 0x000e6e0008000a00 */
[----:B------:R-:W1:Y:S01]  /*0060*/  POPC R5, UR6 ;  /* 0x0000000600057d09 */ /* 0x000e620008000000 */
[----:B0-----:R-:W-:-:S13]  /*0070*/  ISETP.EQ.U32.AND P0, PT, R4, R11, PT ;  /* 0x0000000b0400720c */ /* 0x001fda0003f02070 */
[----:B-1----:R-:W2:Y:S01]  /*0080*/  @P0 ATOMG.E.ADD.STRONG.GPU PT, R5, desc[UR4][R2.64], R5 ;  /* 0x80000005020509a8 */ /* 0x002ea200081ef104 */
[----:B------:R-:W0:Y:S02]  /*0090*/  S2R R8, SR_LTMASK ;  /* 0x0000000000087919 */ /* 0x000e240000003900 */
[----:B0-----:R-:W-:-:S04]  /*00a0*/  LOP3.LUT R6, R8, UR6, RZ, 0xc0, !PT ;  /* 0x0000000608067c12 */ /* 0x001fc8000f8ec0ff */
[----:B------:R-:W0:Y:S01]  /*00b0*/  POPC R7, R6 ;  /* 0x0000000600077309 */ /* 0x000e220000000000 */
[----:B--2---:R-:W0:Y:S02]  /*00c0*/  SHFL.IDX PT, R0, R5, R4, 0x1f ;  /* 0x00001f0405007589 */ /* 0x004e2400000e0000 */
[----:B0-----:R-:W-:-:S05]  /*00d0*/  IMAD.IADD R0, R0, 0x1, R7 ;  /* 0x0000000100007824 */ /* 0x001fca00078e0207 */
[----:B------:R-:W-:-:S13]  /*00e0*/  ISETP.GT.AND P0, PT, R0, 0x3ff, PT ;  /* 0x000003ff0000780c */ /* 0x000fda0003f04270 */
[----:B------:R-:W-:Y:S05]  /*00f0*/  @P0 EXIT ;  /* 0x000000000000094d */ /* 0x000fea0003800000 */
[----:B------:R-:W0:Y:S02]  /*0100*/  LDC.64 R4, c[0x0][0x380] ;  /* 0x0000e000ff047b82 */ /* 0x000e240000000a00 */
.L_x_0:
[----:B0-----:R-:W-:-:S05]  /*0110*/  IMAD.WIDE R6, R0, 0x4, R4 ;  /* 0x0000000400067825 */ /* 0x001fca00078e0204 */
[----:B------:R-:W2:Y:S01]  /*0120*/  LDG.E R0, desc[UR4][R6.64] ;  /* 0x0000000406007981 */ /* 0x000ea2000c1e1900 */
[----:B------:R-:W-:Y:S05]  /*0130*/  YIELD ;  /* 0x0000000000007946 */ /* 0x000fea0003800000 */
[----:B------:R-:W-:Y:S02]  /*0140*/  VOTEU.ANY UR6, UPT, PT ;  /* 0x0000000000067886 */ /* 0x000fe400038e0100 */
[----:B------:R-:W0:Y:S08]  /*0150*/  FLO.U32 R10, UR6 ;  /* 0x00000006000a7d00 */ /* 0x000e3000080e0000 */
[----:B------:R-:W1:Y:S01]  /*0160*/  POPC R13, UR6 ;  /* 0x00000006000d7d09 */ /* 0x000e620008000000 */
[----:B0-----:R-:W-:Y:S01]  /*0170*/  ISETP.EQ.U32.AND P0, PT, R10, R11, PT ;  /* 0x0000000b0a00720c */ /* 0x001fe20003f02070 */
[----:B--2---:R-:W-:-:S05]  /*0180*/  FADD R9, R0, R0 ;  /* 0x0000000000097221 */ /* 0x004fca0000000000 */
[----:B------:R-:W-:Y:S07]  /*0190*/  STG.E desc[UR4][R6.64], R9 ;  /* 0x0000000906007986 */ /* 0x000fee000c101904 */
[----:B-1----:R-:W2:Y:S01]  /*01a0*/  @P0 ATOMG.E.ADD.STRONG.GPU PT, R13, desc[UR4][R2.64], R13 ;  /* 0x8000000d020d09a8 */ /* 0x002ea200081ef104 */
[----:B------:R-:W-:-:S04]  /*01b0*/  LOP3.LUT R12, R8, UR6, RZ, 0xc0, !PT ;  /* 0x00000006080c7c12 */ /* 0x000fc8000f8ec0ff */
[----:B------:R-:W0:Y:S01]  /*01c0*/  POPC R15, R12 ;  /* 0x0000000c000f7309 */ /* 0x000e220000000000 */
[----:B--2---:R-:W0:Y:S02]  /*01d0*/  SHFL.IDX PT, R0, R13, R10, 0x1f ;  /* 0x00001f0a0d007589 */ /* 0x004e2400000e0000 */
[----:B0-----:R-:W-:-:S05]  /*01e0*/  IMAD.IADD R0, R0, 0x1, R15 ;  /* 0x0000000100007824 */ /* 0x001fca00078e020f */
[----:B------:R-:W-:-:S13]  /*01f0*/  ISETP.GE.AND P0, PT, R0, 0x400, PT ;  /* 0x000004000000780c */ /* 0x000fda0003f06270 */
[----:B------:R-:W-:Y:S05]  /*0200*/  @!P0 BRA `(.L_x_0) ;  /* 0xfffffffc00c08947 */ /* 0x000fea000383ffff */
[----:B------:R-:W-:Y:S05]  /*0210*/  EXIT ;  /* 0x000000000000794d */ /* 0x000fea0003800000 */
.L_x_1:
[----:B------:R-:W-:-:S00]  /*0220*/  BRA `(.L_x_1) ;  /* 0xfffffffc00fc7947 */ /* 0x000fc0000383ffff */
[----:B------:R-:W-:-:S00]  /*0230*/  NOP ;  /* 0x0000000000007918 */ /* 0x000fc00000000000 */
        /* <DEDUP_REMOVED lines=12> */
.L_x_2:


//--------------------- .nv.shared.reserved.0     --------------------------
	.section	.nv.shared.reserved.0,"aw",@nobits
	.weak		__nv_reservedSMEM_offset_0_alias
	.size		__nv_reservedSMEM_offset_0_alias, 0, 64
	.other		__nv_reservedSMEM_offset_0_alias,@"STO_CUDA_RESERVED_SHARED STV_DEFAULT"
__nv_reservedSMEM_offset_0_alias:
	.zero		0
	.zero		64


//--------------------- .nv.constant0._Z10persistentPfPi --------------------------
	.section	.nv.constant0._Z10persistentPfPi,"a",@progbits
	.sectionflags	@""
	.align	4
.nv.constant0._Z10persistentPfPi:
	.zero		912


//--------------------- SYMBOLS --------------------------

	.type		.nv.reservedSmem.offset0,@object
	.size		.nv.reservedSmem.offset0,0x4
